	.headerflags	@"EF_CUDA_TEXMODE_UNIFIED EF_CUDA_64BIT_ADDRESS EF_CUDA_ACCELERATORS EF_CUDA_SM90 EF_CUDA_VIRTUAL_SM(EF_CUDA_SM90)"
	.elftype	@"ET_EXEC"


//--------------------- .nv.info                  --------------------------
	.section	.nv.info,"",@"SHT_CUDA_INFO"
	.align	4


	//----- nvinfo : EIATTR_REGCOUNT
	.align		4
        /*0000*/ 	.byte	0x04, 0x2f
        /*0002*/ 	.short	(.L_1 - .L_0)
	.align		4
.L_0:
        /*0004*/ 	.word	index@(triton_per_fused__softmax_max_sub_1)
        /*0008*/ 	.word	0x00000019


	//----- nvinfo : EIATTR_MIN_STACK_SIZE
	.align		4
.L_1:
        /*000c*/ 	.byte	0x04, 0x12
        /*000e*/ 	.short	(.L_3 - .L_2)
	.align		4
.L_2:
        /*0010*/ 	.word	index@(triton_per_fused__softmax_max_sub_1)
        /*0014*/ 	.word	0x00000000


	//----- nvinfo : EIATTR_FRAME_SIZE
	.align		4
.L_3:
        /*0018*/ 	.byte	0x04, 0x11
        /*001a*/ 	.short	(.L_5 - .L_4)
	.align		4
.L_4:
        /*001c*/ 	.word	index@(triton_per_fused__softmax_max_sub_1)
        /*0020*/ 	.word	0x00000000


	//----- nvinfo : EIATTR_MIN_STACK_SIZE
	.align		4
.L_5:
        /*0024*/ 	.byte	0x04, 0x12
        /*0026*/ 	.short	(.L_7 - .L_6)
	.align		4
.L_6:
        /*0028*/ 	.word	index@(triton_per_fused__softmax_max_sub_1)
        /*002c*/ 	.word	0x00000000
.L_7:


//--------------------- .nv.info.triton_per_fused__softmax_max_sub_1 --------------------------
	.section	.nv.info.triton_per_fused__softmax_max_sub_1,"",@"SHT_CUDA_INFO"
	.sectionflags	@""
	.align	4


	//----- nvinfo : EIATTR_CUDA_API_VERSION
	.align		4
        /*0000*/ 	.byte	0x04, 0x37
        /*0002*/ 	.short	(.L_9 - .L_8)
.L_8:
        /*0004*/ 	.word	0x0000007c


	//----- nvinfo : EIATTR_KPARAM_INFO
	.align		4
.L_9:
        /*0008*/ 	.byte	0x04, 0x17
        /*000a*/ 	.short	(.L_11 - .L_10)
.L_10:
        /*000c*/ 	.word	0x00000000
        /*0010*/ 	.short	0x0004
        /*0012*/ 	.short	0x001c
        /*0014*/ 	.byte	0x00, 0xf0, 0x11, 0x00


	//----- nvinfo : EIATTR_KPARAM_INFO
	.align		4
.L_11:
        /*0018*/ 	.byte	0x04, 0x17
        /*001a*/ 	.short	(.L_13 - .L_12)
.L_12:
        /*001c*/ 	.word	0x00000000
        /*0020*/ 	.short	0x0003
        /*0022*/ 	.short	0x0018
        /*0024*/ 	.byte	0x00, 0xf0, 0x11, 0x00


	//----- nvinfo : EIATTR_KPARAM_INFO
	.align		4
.L_13:
        /*0028*/ 	.byte	0x04, 0x17
        /*002a*/ 	.short	(.L_15 - .L_14)
.L_14:
        /*002c*/ 	.word	0x00000000
        /*0030*/ 	.short	0x0002
        /*0032*/ 	.short	0x0010
        /*0034*/ 	.byte	0x00, 0xf4, 0x21, 0x00


	//----- nvinfo : EIATTR_KPARAM_INFO
	.align		4
.L_15:
        /*0038*/ 	.byte	0x04, 0x17
        /*003a*/ 	.short	(.L_17 - .L_16)
.L_16:
        /*003c*/ 	.word	0x00000000
        /*0040*/ 	.short	0x0001
        /*0042*/ 	.short	0x0008
        /*0044*/ 	.byte	0x00, 0xf4, 0x21, 0x00


	//----- nvinfo : EIATTR_KPARAM_INFO
	.align		4
.L_17:
        /*0048*/ 	.byte	0x04, 0x17
        /*004a*/ 	.short	(.L_19 - .L_18)
.L_18:
        /*004c*/ 	.word	0x00000000
        /*0050*/ 	.short	0x0000
        /*0052*/ 	.short	0x0000
        /*0054*/ 	.byte	0x00, 0xf4, 0x21, 0x00


	//----- nvinfo : EIATTR_SPARSE_MMA_MASK
	.align		4
.L_19:
        /*0058*/ 	.byte	0x03, 0x50
        /*005a*/ 	.short	0x0000


	//----- nvinfo : EIATTR_MAXREG_COUNT
	.align		4
        /*005c*/ 	.byte	0x03, 0x1b
        /*005e*/ 	.short	0x00ff


	//----- nvinfo : EIATTR_COOP_GROUP_MASK_REGIDS
	.align		4
        /*0060*/ 	.byte	0x04, 0x29
        /*0062*/ 	.short	(.L_21 - .L_20)


	//   ....[0]....
.L_20:
        /*0064*/ 	.word	0xffffffff


	//   ....[1]....
        /*0068*/ 	.word	0xffffffff


	//   ....[2]....
        /*006c*/ 	.word	0xffffffff


	//   ....[3]....
        /*0070*/ 	.word	0xffffffff


	//   ....[4]....
        /*0074*/ 	.word	0xffffffff


	//   ....[5]....
        /*0078*/ 	.word	0xffffffff


	//   ....[6]....
        /*007c*/ 	.word	0xffffffff


	//   ....[7]....
        /*0080*/ 	.word	0xffffffff


	//   ....[8]....
        /*0084*/ 	.word	0xffffffff


	//   ....[9]....
        /*0088*/ 	.word	0xffffffff


	//   ....[10]....
        /*008c*/ 	.word	0xffffffff


	//   ....[11]....
        /*0090*/ 	.word	0xffffffff


	//   ....[12]....
        /*0094*/ 	.word	0xffffffff


	//   ....[13]....
        /*0098*/ 	.word	0xffffffff


	//   ....[14]....
        /*009c*/ 	.word	0xffffffff


	//----- nvinfo : EIATTR_COOP_GROUP_INSTR_OFFSETS
	.align		4
.L_21:
        /*00a0*/ 	.byte	0x04, 0x28
        /*00a2*/ 	.short	(.L_23 - .L_22)


	//   ....[0]....
.L_22:
        /*00a4*/ 	.word	0x000002a0


	//   ....[1]....
        /*00a8*/ 	.word	0x000002e0


	//   ....[2]....
        /*00ac*/ 	.word	0x00000320


	//   ....[3]....
        /*00b0*/ 	.word	0x00000480


	//   ....[4]....
        /*00b4*/ 	.word	0x000004c0


	//   ....[5]....
        /*00b8*/ 	.word	0x00000500


	//   ....[6]....
        /*00bc*/ 	.word	0x000007a0


	//   ....[7]....
        /*00c0*/ 	.word	0x000007d0


	//   ....[8]....
        /*00c4*/ 	.word	0x00000870


	//   ....[9]....
        /*00c8*/ 	.word	0x000008e0


	//   ....[10]....
        /*00cc*/ 	.word	0x000008f0


	//   ....[11]....
        /*00d0*/ 	.word	0x00000910


	//   ....[12]....
        /*00d4*/ 	.word	0x000009a0


	//   ....[13]....
        /*00d8*/ 	.word	0x000009d0


	//   ....[14]....
        /*00dc*/ 	.word	0x000009f0


	//----- nvinfo : EIATTR_EXIT_INSTR_OFFSETS
	.align		4
.L_23:
        /*00e0*/ 	.byte	0x04, 0x1c
        /*00e2*/ 	.short	(.L_25 - .L_24)


	//   ....[0]....
.L_24:
        /*00e4*/ 	.word	0x00000c80


	//   ....[1]....
        /*00e8*/ 	.word	0x00000ca0


	//----- nvinfo : EIATTR_REQNTID
	.align		4
.L_25:
        /*00ec*/ 	.byte	0x04, 0x10
        /*00ee*/ 	.short	(.L_27 - .L_26)
.L_26:
        /*00f0*/ 	.word	0x00000100
        /*00f4*/ 	.word	0x00000001
        /*00f8*/ 	.word	0x00000001


	//----- nvinfo : EIATTR_CBANK_PARAM_SIZE
	.align		4
.L_27:
        /*00fc*/ 	.byte	0x03, 0x19
        /*00fe*/ 	.short	0x0020


	//----- nvinfo : EIATTR_PARAM_CBANK
	.align		4
        /*0100*/ 	.byte	0x04, 0x0a
        /*0102*/ 	.short	(.L_29 - .L_28)
	.align		4
.L_28:
        /*0104*/ 	.word	index@(.nv.constant0.triton_per_fused__softmax_max_sub_1)
        /*0108*/ 	.short	0x0210
        /*010a*/ 	.short	0x0020


	//----- nvinfo : EIATTR_SW_WAR
	.align		4
.L_29:
        /*010c*/ 	.byte	0x04, 0x36
        /*010e*/ 	.short	(.L_31 - .L_30)
.L_30:
        /*0110*/ 	.word	0x00000008
.L_31:


//--------------------- .nv.callgraph             --------------------------
	.section	.nv.callgraph,"",@"SHT_CUDA_CALLGRAPH"
	.align	4
	.sectionentsize	8
	.align		4
        /*0000*/ 	.word	0x00000000
	.align		4
        /*0004*/ 	.word	0xffffffff
	.align		4
        /*0008*/ 	.word	0x00000000
	.align		4
        /*000c*/ 	.word	0xfffffffe
	.align		4
        /*0010*/ 	.word	0x00000000
	.align		4
        /*0014*/ 	.word	0xfffffffd
	.align		4
        /*0018*/ 	.word	0x00000000
	.align		4
        /*001c*/ 	.word	0xfffffffc


//--------------------- .text.triton_per_fused__softmax_max_sub_1 --------------------------
	.section	.text.triton_per_fused__softmax_max_sub_1,"ax",@progbits
	.sectionflags	@"SHF_BARRIERS=1"
	.align	128
        .global         triton_per_fused__softmax_max_sub_1
        .type           triton_per_fused__softmax_max_sub_1,@function
        .size           triton_per_fused__softmax_max_sub_1,(.L_x_1 - triton_per_fused__softmax_max_sub_1)
        .other          triton_per_fused__softmax_max_sub_1,@"STO_CUDA_ENTRY STV_DEFAULT"
triton_per_fused__softmax_max_sub_1:
.text.triton_per_fused__softmax_max_sub_1:
[----:B------:R-:W0:Y:S02]  /*0000*/  LDC R1, c[0x0][0x28] ;  /* 0x00000a00ff017b82 */ /* 0x000e240000000800 */
[----:B------:R-:W1:Y:S01]  /*0010*/  S2R R0, SR_TID.X ;  /* 0x0000000000007919 */ /* 0x000e620000002100 */
[----:B------:R-:W2:Y:S01]  /*0020*/  LDC.64 R12, c[0x0][0x210] ;  /* 0x00008400ff0c7b82 */ /* 0x000ea20000000a00 */
[----:B------:R-:W-:Y:S02]  /*0030*/  CS2R R4, SRZ ;  /* 0x0000000000047805 */ /* 0x000fe4000001ff00 */
[----:B------:R-:W-:Y:S01]  /*0040*/  CS2R R6, SRZ ;  /* 0x0000000000067805 */ /* 0x000fe2000001ff00 */
[----:B------:R-:W3:Y:S01]  /*0050*/  S2R R3, SR_CTAID.X ;  /* 0x0000000000037919 */ /* 0x000ee20000002500 */
[----:B------:R-:W-:Y:S01]  /*0060*/  ULDC.64 UR6, c[0x0][0x208] ;  /* 0x0000820000067ab9 */ /* 0x000fe20000000a00 */
[----:B-1----:R-:W-:Y:S01]  /*0070*/  SHF.R.U32.HI R2, RZ, 0x3, R0 ;  /* 0x00000003ff027819 */ /* 0x002fe20000011600 */
[----:B------:R-:W-:Y:S02]  /*0080*/  IMAD.SHL.U32 R9, R0, 0x4, RZ ;  /* 0x0000000400097824 */ /* 0x000fe400078e00ff */
[----:B---3--:R-:W-:Y:S01]  /*0090*/  IMAD.SHL.U32 R3, R3, 0x20, RZ ;  /* 0x0000002003037824 */ /* 0x008fe200078e00ff */
[----:B------:R-:W-:-:S02]  /*00a0*/  SGXT.U32 R2, R2, 0x5 ;  /* 0x000000050202781a */ /* 0x000fc40000000000 */
[----:B------:R-:W-:Y:S02]  /*00b0*/  LOP3.LUT R9, R9, 0x1c, RZ, 0xc0, !PT ;  /* 0x0000001c09097812 */ /* 0x000fe400078ec0ff */
[----:B------:R-:W-:-:S04]  /*00c0*/  LOP3.LUT R8, R3, R2, RZ, 0xfc, !PT ;  /* 0x0000000203087212 */ /* 0x000fc800078efcff */
[C---:B------:R-:W-:Y:S01]  /*00d0*/  ISETP.GE.AND P2, PT, R8.reuse, 0x80, PT ;  /* 0x000000800800780c */ /* 0x040fe20003f46270 */
[----:B------:R-:W-:-:S04]  /*00e0*/  IMAD R8, R8, 0x20, R9 ;  /* 0x0000002008087824 */ /* 0x000fc800078e0209 */
[----:B--2---:R-:W-:-:S08]  /*00f0*/  IMAD.WIDE R12, R8, 0x4, R12 ;  /* 0x00000004080c7825 */ /* 0x004fd000078e020c */
[----:B------:R-:W2:Y:S01]  /*0100*/  @!P2 LDG.E.128 R4, desc[UR6][R12.64] ;  /* 0x000000060c04a981 */ /* 0x000ea2000c1e1d00 */
[----:B------:R-:W1:Y:S01]  /*0110*/  S2UR UR5, SR_CgaCtaId ;  /* 0x00000000000579c3 */ /* 0x000e620000008800 */
[----:B------:R-:W-:Y:S01]  /*0120*/  UMOV UR4, 0x400 ;  /* 0x0000040000047882 */ /* 0x000fe20000000000 */
[----:B------:R-:W-:Y:S01]  /*0130*/  LOP3.LUT R3, R3, 0x1f, R0, 0xf8, !PT ;  /* 0x0000001f03037812 */ /* 0x000fe200078ef800 */
[----:B-1----:R-:W-:Y:S01]  /*0140*/  UPRMT UR4, UR5, 0x654, UR4 ;  /* 0x0000065405047896 */ /* 0x002fe20008000004 */
[----:B--2---:R-:W-:Y:S02]  /*0150*/  SEL R11, R4, RZ, !P2 ;  /* 0x000000ff040b7207 */ /* 0x004fe40005000000 */
[----:B------:R-:W-:Y:S02]  /*0160*/  SEL R14, R5, RZ, !P2 ;  /* 0x000000ff050e7207 */ /* 0x000fe40005000000 */
[----:B------:R-:W-:Y:S02]  /*0170*/  FSEL R5, R11, -INF , !P2 ;  /* 0xff8000000b057808 */ /* 0x000fe40005000000 */
[----:B------:R-:W-:-:S02]  /*0180*/  FSEL R10, R14, -INF , !P2 ;  /* 0xff8000000e0a7808 */ /* 0x000fc40005000000 */
[C---:B------:R-:W-:Y:S02]  /*0190*/  FSETP.NAN.AND P0, PT, R5.reuse, R5, PT ;  /* 0x000000050500720b */ /* 0x040fe40003f08000 */
[----:B------:R-:W-:Y:S02]  /*01a0*/  SEL R15, R6, RZ, !P2 ;  /* 0x000000ff060f7207 */ /* 0x000fe40005000000 */
[CC--:B------:R-:W-:Y:S02]  /*01b0*/  FSETP.GT.AND P1, PT, R5.reuse, R10.reuse, PT ;  /* 0x0000000a0500720b */ /* 0x0c0fe40003f24000 */
[----:B------:R-:W-:Y:S02]  /*01c0*/  FSEL R4, R5, R10, P0 ;  /* 0x0000000a05047208 */ /* 0x000fe40000000000 */
[----:B------:R-:W-:Y:S02]  /*01d0*/  FSEL R6, R15, -INF , !P2 ;  /* 0xff8000000f067808 */ /* 0x000fe40005000000 */
[----:B------:R-:W-:-:S02]  /*01e0*/  FSEL R17, R5, R4, P1 ;  /* 0x0000000405117208 */ /* 0x000fc40000800000 */
[----:B------:R-:W-:Y:S02]  /*01f0*/  SEL R12, R7, RZ, !P2 ;  /* 0x000000ff070c7207 */ /* 0x000fe40005000000 */
[C---:B------:R-:W-:Y:S02]  /*0200*/  FSETP.GT.AND P1, PT, R17.reuse, R6, PT ;  /* 0x000000061100720b */ /* 0x040fe40003f24000 */
[----:B------:R-:W-:Y:S02]  /*0210*/  FSETP.NAN.AND P3, PT, R17, R17, PT ;  /* 0x000000111100720b */ /* 0x000fe40003f68000 */
[----:B------:R-:W-:Y:S02]  /*0220*/  FSEL R4, R12, -INF , !P2 ;  /* 0xff8000000c047808 */ /* 0x000fe40005000000 */
[----:B------:R-:W-:-:S04]  /*0230*/  FSETP.EQ.OR P0, PT, R5, R10, P0 ;  /* 0x0000000a0500720b */ /* 0x000fc80000702400 */
[----:B------:R-:W-:-:S03]  /*0240*/  FSETP.GT.OR P0, PT, R5, R10, P0 ;  /* 0x0000000a0500720b */ /* 0x000fc60000704400 */
[----:B------:R-:W-:-:S04]  /*0250*/  @!P1 FSEL R17, R17, R6, P3 ;  /* 0x0000000611119208 */ /* 0x000fc80001800000 */
[C---:B------:R-:W-:Y:S02]  /*0260*/  FSETP.GT.AND P1, PT, R17.reuse, R4, PT ;  /* 0x000000041100720b */ /* 0x040fe40003f24000 */
[----:B------:R-:W-:-:S11]  /*0270*/  FSETP.NAN.AND P3, PT, R17, R17, PT ;  /* 0x000000111100720b */ /* 0x000fd60003f68000 */
[----:B------:R-:W-:-:S04]  /*0280*/  @!P1 FSEL R17, R17, R4, P3 ;  /* 0x0000000411119208 */ /* 0x000fc80001800000 */
[C---:B------:R-:W-:Y:S01]  /*0290*/  FSETP.NAN.AND P3, PT, R17.reuse, R17, PT ;  /* 0x000000111100720b */ /* 0x040fe20003f68000 */
[----:B------:R-:W1:Y:S02]  /*02a0*/  SHFL.BFLY PT, R16, R17, 0x4, 0x1f ;  /* 0x0c801f0011107f89 */ /* 0x000e6400000e0000 */
[----:B-1----:R-:W-:-:S13]  /*02b0*/  FSETP.GT.AND P1, PT, R17, R16, PT ;  /* 0x000000101100720b */ /* 0x002fda0003f24000 */
        /* <DEDUP_REMOVED lines=8> */
[----:B------:R-:W-:-:S05]  /*0340*/  @!P1 FSEL R17, R17, R16, P3 ;  /* 0x0000001011119208 */ /* 0x000fca0001800000 */
[--C-:B------:R-:W-:Y:S01]  /*0350*/  FADD R16, -R11, R17.reuse ;  /* 0x000000110b107221 */ /* 0x100fe20000000100 */
[--C-:B------:R-:W-:Y:S01]  /*0360*/  FADD R14, -R14, R17.reuse ;  /* 0x000000110e0e7221 */ /* 0x100fe20000000100 */
[--C-:B------:R-:W-:Y:S01]  /*0370*/  FADD R18, -R15, R17.reuse ;  /* 0x000000110f127221 */ /* 0x100fe20000000100 */
[----:B------:R-:W-:Y:S01]  /*0380*/  FADD R12, -R12, R17 ;  /* 0x000000110c0c7221 */ /* 0x000fe20000000100 */
[----:B------:R-:W-:Y:S02]  /*0390*/  FSEL R11, R5, R10, P0 ;  /* 0x0000000a050b7208 */ /* 0x000fe40000000000 */
[----:B------:R-:W-:Y:S02]  /*03a0*/  FSEL R7, R16, -INF , !P2 ;  /* 0xff80000010077808 */ /* 0x000fe40005000000 */
[----:B------:R-:W-:Y:S02]  /*03b0*/  FSEL R20, R14, -INF , !P2 ;  /* 0xff8000000e147808 */ /* 0x000fe40005000000 */
[----:B------:R-:W-:-:S02]  /*03c0*/  FSETP.NAN.AND P3, PT, R7, R7, PT ;  /* 0x000000070700720b */ /* 0x000fc40003f68000 */
[----:B------:R-:W-:Y:S02]  /*03d0*/  FSETP.GT.AND P1, PT, R7, R20, PT ;  /* 0x000000140700720b */ /* 0x000fe40003f24000 */
[----:B------:R-:W-:-:S11]  /*03e0*/  FSEL R22, R18, -INF , !P2 ;  /* 0xff80000012167808 */ /* 0x000fd60005000000 */
[----:B------:R-:W-:Y:S02]  /*03f0*/  @!P1 FSEL R7, R7, R20, P3 ;  /* 0x0000001407079208 */ /* 0x000fe40001800000 */
[----:B------:R-:W-:Y:S02]  /*0400*/  FSEL R20, R12, -INF , !P2 ;  /* 0xff8000000c147808 */ /* 0x000fe40005000000 */
[C---:B------:R-:W-:Y:S02]  /*0410*/  FSETP.GT.AND P1, PT, R7.reuse, R22, PT ;  /* 0x000000160700720b */ /* 0x040fe40003f24000 */
[----:B------:R-:W-:-:S11]  /*0420*/  FSETP.NAN.AND P3, PT, R7, R7, PT ;  /* 0x000000070700720b */ /* 0x000fd60003f68000 */
        /* <DEDUP_REMOVED lines=15> */
[----:B------:R-:W-:Y:S02]  /*0520*/  @!P1 FSEL R7, R7, R20, P3 ;  /* 0x0000001407079208 */ /* 0x000fe40001800000 */
[----:B------:R-:W-:-:S03]  /*0530*/  FSETP.NAN.AND P1, PT, R11, R11, PT ;  /* 0x0000000b0b00720b */ /* 0x000fc60003f28000 */
[--C-:B------:R-:W-:Y:S01]  /*0540*/  FADD R16, R16, -R7.reuse ;  /* 0x8000000710107221 */ /* 0x100fe20000000000 */
[--C-:B------:R-:W-:Y:S01]  /*0550*/  FADD R14, R14, -R7.reuse ;  /* 0x800000070e0e7221 */ /* 0x100fe20000000000 */
[-C--:B------:R-:W-:Y:S01]  /*0560*/  FSETP.NUM.AND P3, PT, R6, R6.reuse, P1 ;  /* 0x000000060600720b */ /* 0x080fe20000f67000 */
[--C-:B------:R-:W-:Y:S01]  /*0570*/  FADD R18, R18, -R7.reuse ;  /* 0x8000000712127221 */ /* 0x100fe20000000000 */
[-C--:B------:R-:W-:Y:S01]  /*0580*/  FSETP.NAN.AND P5, PT, R6, R6.reuse, P1 ;  /* 0x000000060600720b */ /* 0x080fe20000fa8000 */
[----:B------:R-:W-:Y:S01]  /*0590*/  FMUL R5, R16, 1.4426950216293334961 ;  /* 0x3fb8aa3b10057820 */ /* 0x000fe20000400000 */
[----:B------:R-:W-:Y:S01]  /*05a0*/  FMUL R10, R14, 1.4426950216293334961 ;  /* 0x3fb8aa3b0e0a7820 */ /* 0x000fe20000400000 */
[CC--:B------:R-:W-:Y:S01]  /*05b0*/  FSETP.GT.OR P1, PT, R11.reuse, R6.reuse, P3 ;  /* 0x000000060b00720b */ /* 0x0c0fe20001f24400 */
[----:B------:R-:W-:Y:S01]  /*05c0*/  FMUL R18, R18, 1.4426950216293334961 ;  /* 0x3fb8aa3b12127820 */ /* 0x000fe20000400000 */
[----:B------:R-:W-:Y:S01]  /*05d0*/  FSETP.EQ.OR P5, PT, R11, R6, P5 ;  /* 0x000000060b00720b */ /* 0x000fe20002fa2400 */
[----:B------:R-:W-:Y:S01]  /*05e0*/  FADD R7, R12, -R7 ;  /* 0x800000070c077221 */ /* 0x000fe20000000000 */
[----:B------:R-:W-:-:S02]  /*05f0*/  FSETP.GEU.AND P4, PT, R5, -126, PT ;  /* 0xc2fc00000500780b */ /* 0x000fc40003f8e000 */
[----:B------:R-:W-:Y:S02]  /*0600*/  FSETP.GEU.AND P3, PT, R10, -126, PT ;  /* 0xc2fc00000a00780b */ /* 0x000fe40003f6e000 */
[----:B------:R-:W-:Y:S02]  /*0610*/  PLOP3.LUT P1, PT, P1, P5, PT, 0xa8, 0x0 ;  /* 0x000000000000781c */ /* 0x000fe40000f2b570 */
[----:B------:R-:W-:Y:S02]  /*0620*/  FSETP.GEU.AND P5, PT, R18, -126, PT ;  /* 0xc2fc00001200780b */ /* 0x000fe40003fae000 */
[----:B------:R-:W-:Y:S01]  /*0630*/  FSEL R13, R11, R6, P1 ;  /* 0x000000060b0d7208 */ /* 0x000fe20000800000 */
[----:B------:R-:W-:Y:S01]  /*0640*/  FMUL R11, R7, 1.4426950216293334961 ;  /* 0x3fb8aa3b070b7820 */ /* 0x000fe20000400000 */
[----:B------:R-:W-:Y:S02]  /*0650*/  SEL R6, RZ, 0x1, P0 ;  /* 0x00000001ff067807 */ /* 0x000fe40000000000 */
[----:B------:R-:W-:Y:S01]  /*0660*/  FSETP.NAN.AND P0, PT, R13, R13, PT ;  /* 0x0000000d0d00720b */ /* 0x000fe20003f08000 */
[----:B------:R-:W-:Y:S01]  /*0670*/  @!P4 FMUL R5, R5, 0.5 ;  /* 0x3f0000000505c820 */ /* 0x000fe20000400000 */
[----:B------:R-:W-:Y:S01]  /*0680*/  FSETP.GEU.AND P6, PT, R11, -126, PT ;  /* 0xc2fc00000b00780b */ /* 0x000fe20003fce000 */
[----:B------:R-:W-:Y:S01]  /*0690*/  @!P3 FMUL R10, R10, 0.5 ;  /* 0x3f0000000a0ab820 */ /* 0x000fe20000400000 */
[----:B------:R-:W-:-:S02]  /*06a0*/  SEL R12, R6, 0x2, P1 ;  /* 0x00000002060c7807 */ /* 0x000fc40000800000 */
[-C--:B------:R-:W-:Y:S01]  /*06b0*/  FSETP.NUM.AND P1, PT, R4, R4.reuse, P0 ;  /* 0x000000040400720b */ /* 0x080fe20000727000 */
[----:B------:R-:W1:Y:S01]  /*06c0*/  MUFU.EX2 R5, R5 ;  /* 0x0000000500057308 */ /* 0x000e620000000800 */
[----:B------:R-:W-:Y:S01]  /*06d0*/  @!P5 FMUL R18, R18, 0.5 ;  /* 0x3f0000001212d820 */ /* 0x000fe20000400000 */
[-C--:B------:R-:W-:Y:S02]  /*06e0*/  FSETP.NAN.AND P0, PT, R4, R4.reuse, P0 ;  /* 0x000000040400720b */ /* 0x080fe40000708000 */
[CC--:B------:R-:W-:Y:S02]  /*06f0*/  FSETP.GT.OR P1, PT, R13.reuse, R4.reuse, P1 ;  /* 0x000000040d00720b */ /* 0x0c0fe40000f24400 */
[----:B------:R-:W-:Y:S02]  /*0700*/  FSETP.EQ.OR P0, PT, R13, R4, P0 ;  /* 0x000000040d00720b */ /* 0x000fe40000702400 */
[----:B------:R-:W2:Y:S01]  /*0710*/  MUFU.EX2 R10, R10 ;  /* 0x0000000a000a7308 */ /* 0x000ea20000000800 */
[----:B------:R-:W-:Y:S01]  /*0720*/  @!P6 FMUL R11, R11, 0.5 ;  /* 0x3f0000000b0be820 */ /* 0x000fe20000400000 */
[----:B------:R-:W-:-:S04]  /*0730*/  PLOP3.LUT P0, PT, P1, P0, PT, 0xa8, 0x0 ;  /* 0x000000000000781c */ /* 0x000fc80000f01570 */
[----:B------:R-:W-:Y:S01]  /*0740*/  SEL R12, R12, 0x3, P0 ;  /* 0x000000030c0c7807 */ /* 0x000fe20000000000 */
[----:B-1----:R-:W-:Y:S01]  /*0750*/  @!P4 FMUL R5, R5, R5 ;  /* 0x000000050505c220 */ /* 0x002fe20000400000 */
[----:B------:R-:W1:Y:S01]  /*0760*/  MUFU.EX2 R6, R18 ;  /* 0x0000001200067308 */ /* 0x000e620000000800 */
[----:B------:R-:W-:Y:S02]  /*0770*/  FSEL R13, R13, R4, P0 ;  /* 0x000000040d0d7208 */ /* 0x000fe40000000000 */
[----:B------:R-:W-:Y:S02]  /*0780*/  LOP3.LUT R12, R12, R9, RZ, 0xfc, !PT ;  /* 0x000000090c0c7212 */ /* 0x000fe400078efcff */
[----:B------:R-:W-:Y:S01]  /*0790*/  FSETP.NAN.AND P0, PT, R13, R13, PT ;  /* 0x0000000d0d00720b */ /* 0x000fe20003f08000 */
[----:B------:R-:W3:Y:S01]  /*07a0*/  SHFL.BFLY PT, R14, R13, 0x4, 0x1f ;  /* 0x0c801f000d0e7f89 */ /* 0x000ee200000e0000 */
[----:B--2---:R-:W-:Y:S01]  /*07b0*/  @!P3 FMUL R10, R10, R10 ;  /* 0x0000000a0a0ab220 */ /* 0x004fe20000400000 */
[----:B------:R-:W2:Y:S02]  /*07c0*/  MUFU.EX2 R7, R11 ;  /* 0x0000000b00077308 */ /* 0x000ea40000000800 */
[----:B------:R-:W4:Y:S01]  /*07d0*/  SHFL.BFLY PT, R15, R12, 0x4, 0x1f ;  /* 0x0c801f000c0f7f89 */ /* 0x000f2200000e0000 */
[----:B------:R-:W-:Y:S01]  /*07e0*/  FADD R9, R5, R10 ;  /* 0x0000000a05097221 */ /* 0x000fe20000000000 */
[----:B-1----:R-:W-:-:S04]  /*07f0*/  @!P5 FMUL R6, R6, R6 ;  /* 0x000000060606d220 */ /* 0x002fc80000400000 */
[----:B------:R-:W-:Y:S01]  /*0800*/  FADD R4, R6, R9 ;  /* 0x0000000906047221 */ /* 0x000fe20000000000 */
[----:B--2---:R-:W-:-:S04]  /*0810*/  @!P6 FMUL R7, R7, R7 ;  /* 0x000000070707e220 */ /* 0x004fc80000400000 */
[----:B------:R-:W-:Y:S01]  /*0820*/  FADD R4, R7, R4 ;  /* 0x0000000407047221 */ /* 0x000fe20000000000 */
[----:B---3--:R-:W-:-:S04]  /*0830*/  FSETP.NAN.AND P1, PT, R14, R14, P0 ;  /* 0x0000000e0e00720b */ /* 0x008fc80000728000 */
[----:B------:R-:W-:Y:S02]  /*0840*/  FSEL R4, R4, RZ, !P2 ;  /* 0x000000ff04047208 */ /* 0x000fe40005000000 */
[-C--:B------:R-:W-:Y:S02]  /*0850*/  FSETP.NUM.AND P0, PT, R14, R14.reuse, P0 ;  /* 0x0000000e0e00720b */ /* 0x080fe40000707000 */
[CC--:B------:R-:W-:Y:S01]  /*0860*/  FSETP.EQ.OR P1, PT, R13.reuse, R14.reuse, P1 ;  /* 0x0000000e0d00720b */ /* 0x0c0fe20000f22400 */
[----:B------:R-:W1:Y:S01]  /*0870*/  SHFL.BFLY PT, R9, R4, 0x4, 0x1f ;  /* 0x0c801f0004097f89 */ /* 0x000e6200000e0000 */
[----:B------:R-:W-:Y:S02]  /*0880*/  FSETP.GT.OR P0, PT, R13, R14, P0 ;  /* 0x0000000e0d00720b */ /* 0x000fe40000704400 */
[----:B----4-:R-:W-:-:S04]  /*0890*/  ISETP.LT.AND P1, PT, R12, R15, P1 ;  /* 0x0000000f0c00720c */ /* 0x010fc80000f21270 */
[----:B------:R-:W-:-:S04]  /*08a0*/  PLOP3.LUT P0, PT, P0, P1, PT, 0xa8, 0x0 ;  /* 0x000000000000781c */ /* 0x000fc80000703570 */
[----:B------:R-:W-:Y:S02]  /*08b0*/  FSEL R13, R13, R14, P0 ;  /* 0x0000000e0d0d7208 */ /* 0x000fe40000000000 */
[----:B------:R-:W-:Y:S02]  /*08c0*/  SEL R12, R12, R15, P0 ;  /* 0x0000000f0c0c7207 */ /* 0x000fe40000000000 */
[----:B------:R-:W-:Y:S01]  /*08d0*/  FSETP.NAN.AND P0, PT, R13, R13, PT ;  /* 0x0000000d0d00720b */ /* 0x000fe20003f08000 */
[----:B------:R-:W2:Y:S04]  /*08e0*/  SHFL.BFLY PT, R14, R13, 0x2, 0x1f ;  /* 0x0c401f000d0e7f89 */ /* 0x000ea800000e0000 */
[----:B------:R-:W3:Y:S01]  /*08f0*/  SHFL.BFLY PT, R15, R12, 0x2, 0x1f ;  /* 0x0c401f000c0f7f89 */ /* 0x000ee200000e0000 */
[----:B-1----:R-:W-:-:S05]  /*0900*/  FADD R9, R4, R9 ;  /* 0x0000000904097221 */ /* 0x002fca0000000000 */
[----:B------:R-:W1:Y:S01]  /*0910*/  SHFL.BFLY PT, R4, R9, 0x2, 0x1f ;  /* 0x0c401f0009047f89 */ /* 0x000e6200000e0000 */
[CC--:B--2---:R-:W-:Y:S02]  /*0920*/  FSETP.NAN.AND P1, PT, R14.reuse, R14.reuse, P0 ;  /* 0x0000000e0e00720b */ /* 0x0c4fe40000728000 */
[-C--:B------:R-:W-:Y:S02]  /*0930*/  FSETP.NUM.AND P0, PT, R14, R14.reuse, P0 ;  /* 0x0000000e0e00720b */ /* 0x080fe40000707000 */
[CC--:B------:R-:W-:Y:S02]  /*0940*/  FSETP.EQ.OR P1, PT, R13.reuse, R14.reuse, P1 ;  /* 0x0000000e0d00720b */ /* 0x0c0fe40000f22400 */
[----:B------:R-:W-:Y:S02]  /*0950*/  FSETP.GT.OR P0, PT, R13, R14, P0 ;  /* 0x0000000e0d00720b */ /* 0x000fe40000704400 */
[----:B---3--:R-:W-:-:S04]  /*0960*/  ISETP.LT.AND P1, PT, R12, R15, P1 ;  /* 0x0000000f0c00720c */ /* 0x008fc80000f21270 */
[----:B------:R-:W-:Y:S01]  /*0970*/  PLOP3.LUT P0, PT, P0, P1, PT, 0xa8, 0x0 ;  /* 0x000000000000781c */ /* 0x000fe20000703570 */
[----:B-1----:R-:W-:-:S03]  /*0980*/  FADD R4, R9, R4 ;  /* 0x0000000409047221 */ /* 0x002fc60000000000 */
[----:B------:R-:W-:Y:S02]  /*0990*/  SEL R15, R12, R15, P0 ;  /* 0x0000000f0c0f7207 */ /* 0x000fe40000000000 */
[----:B------:R-:W1:Y:S01]  /*09a0*/  SHFL.BFLY PT, R11, R4, 0x1, 0x1f ;  /* 0x0c201f00040b7f89 */ /* 0x000e6200000e0000 */
[----:B------:R-:W-:Y:S02]  /*09b0*/  FSEL R14, R13, R14, P0 ;  /* 0x0000000e0d0e7208 */ /* 0x000fe40000000000 */
[----:B------:R-:W2:Y:S01]  /*09c0*/  LDC.64 R12, c[0x0][0x220] ;  /* 0x00008800ff0c7b82 */ /* 0x000ea20000000a00 */
[----:B------:R-:W3:Y:S01]  /*09d0*/  SHFL.BFLY PT, R16, R15, 0x1, 0x1f ;  /* 0x0c201f000f107f89 */ /* 0x000ee200000e0000 */
[----:B------:R-:W-:-:S03]  /*09e0*/  FSETP.NAN.AND P1, PT, R14, R14, PT ;  /* 0x0000000e0e00720b */ /* 0x000fc60003f28000 */
[----:B------:R-:W4:Y:S01]  /*09f0*/  SHFL.BFLY PT, R9, R14, 0x1, 0x1f ;  /* 0x0c201f000e097f89 */ /* 0x000f2200000e0000 */
[----:B-1----:R-:W-:Y:S01]  /*0a00*/  FADD R11, R4, R11 ;  /* 0x0000000b040b7221 */ /* 0x002fe20000000000 */
[----:B--2---:R-:W-:Y:S01]  /*0a10*/  IMAD.WIDE R12, R8, 0x4, R12 ;  /* 0x00000004080c7825 */ /* 0x004fe200078e020c */
[----:B---3--:R-:W-:-:S03]  /*0a20*/  ISETP.GE.AND P6, PT, R15, R16, PT ;  /* 0x000000100f00720c */ /* 0x008fc60003fc6270 */
[C---:B------:R-:W-:Y:S02]  /*0a30*/  FSETP.GT.AND P0, PT, |R11|.reuse, 8.50705917302346158658e+37, PT ;  /* 0x7e8000000b00780b */ /* 0x040fe40003f04200 */
[----:B------:R-:W-:Y:S02]  /*0a40*/  FSETP.GEU.AND P3, PT, |R11|, 1.175494350822287508e-38, PT ;  /* 0x008000000b00780b */ /* 0x000fe40003f6e200 */
[-C--:B----4-:R-:W-:Y:S02]  /*0a50*/  FSETP.NAN.AND P4, PT, R9, R9.reuse, PT ;  /* 0x000000090900720b */ /* 0x090fe40003f88000 */
[-C--:B------:R-:W-:Y:S02]  /*0a60*/  SEL R17, R15, R16.reuse, P1 ;  /* 0x000000100f117207 */ /* 0x080fe40000800000 */
[----:B------:R-:W-:Y:S02]  /*0a70*/  FSETP.NEU.AND P5, PT, R14, R9, PT ;  /* 0x000000090e00720b */ /* 0x000fe40003fad000 */
[----:B------:R-:W-:-:S02]  /*0a80*/  SEL R4, R17, R16, P4 ;  /* 0x0000001011047207 */ /* 0x000fc40002000000 */
[----:B------:R-:W-:Y:S01]  /*0a90*/  LOP3.LUT R8, R0, 0x1f, RZ, 0xc0, !PT ;  /* 0x0000001f00087812 */ /* 0x000fe200078ec0ff */
[----:B------:R-:W-:Y:S01]  /*0aa0*/  @P0 FMUL R11, R11, 0.25 ;  /* 0x3e8000000b0b0820 */ /* 0x000fe20000400000 */
[----:B------:R-:W-:Y:S01]  /*0ab0*/  @P0 FMUL R5, R5, 0.25 ;  /* 0x3e80000005050820 */ /* 0x000fe20000400000 */
[----:B------:R-:W-:Y:S01]  /*0ac0*/  @!P6 SEL R16, R15, R4, !P5 ;  /* 0x000000040f10e207 */ /* 0x000fe20006800000 */
[----:B------:R-:W-:Y:S01]  /*0ad0*/  @P0 FMUL R10, R10, 0.25 ;  /* 0x3e8000000a0a0820 */ /* 0x000fe20000400000 */
[----:B------:R-:W-:Y:S01]  /*0ae0*/  @!P3 FMUL R11, R11, 16777216 ;  /* 0x4b8000000b0bb820 */ /* 0x000fe20000400000 */
[----:B------:R-:W-:Y:S01]  /*0af0*/  @P0 FMUL R6, R6, 0.25 ;  /* 0x3e80000006060820 */ /* 0x000fe20000400000 */
[----:B------:R-:W-:Y:S01]  /*0b00*/  @P0 FMUL R7, R7, 0.25 ;  /* 0x3e80000007070820 */ /* 0x000fe20000400000 */
[----:B------:R-:W-:Y:S01]  /*0b10*/  @!P3 FMUL R5, R5, 16777216 ;  /* 0x4b8000000505b820 */ /* 0x000fe20000400000 */
[----:B------:R-:W-:Y:S01]  /*0b20*/  FSETP.GT.AND P5, PT, R14, R9, PT ;  /* 0x000000090e00720b */ /* 0x000fe20003fa4000 */
[----:B------:R-:W-:Y:S01]  /*0b30*/  @!P3 FMUL R10, R10, 16777216 ;  /* 0x4b8000000a0ab820 */ /* 0x000fe20000400000 */
[----:B------:R-:W1:Y:S01]  /*0b40*/  MUFU.RCP R11, R11 ;  /* 0x0000000b000b7308 */ /* 0x000e620000001000 */
[----:B------:R-:W-:Y:S01]  /*0b50*/  @P1 SEL R16, R16, R15, P4 ;  /* 0x0000000f10101207 */ /* 0x000fe20002000000 */
[----:B------:R-:W-:Y:S01]  /*0b60*/  @!P3 FMUL R6, R6, 16777216 ;  /* 0x4b8000000606b820 */ /* 0x000fe20000400000 */
[----:B------:R-:W-:Y:S01]  /*0b70*/  @!P3 FMUL R7, R7, 16777216 ;  /* 0x4b8000000707b820 */ /* 0x000fe20000400000 */
[----:B------:R-:W-:-:S02]  /*0b80*/  LEA R14, R2, UR4, 0x2 ;  /* 0x00000004020e7c11 */ /* 0x000fc4000f8e10ff */
[----:B------:R-:W-:Y:S02]  /*0b90*/  SEL R17, R15, R16, P5 ;  /* 0x000000100f117207 */ /* 0x000fe40002800000 */
[----:B------:R-:W-:Y:S02]  /*0ba0*/  LEA R15, R8, UR4, 0x2 ;  /* 0x00000004080f7c11 */ /* 0x000fe4000f8e10ff */
[----:B------:R-:W-:Y:S01]  /*0bb0*/  LOP3.LUT P0, RZ, R0, 0xe0, RZ, 0xc0, !PT ;  /* 0x000000e000ff7812 */ /* 0x000fe2000780c0ff */
[----:B------:R-:W-:Y:S03]  /*0bc0*/  STS [R14], R17 ;  /* 0x000000110e007388 */ /* 0x000fe60000000800 */
[----:B------:R-:W-:Y:S01]  /*0bd0*/  ISETP.LT.AND P0, PT, R3, 0x80, !P0 ;  /* 0x000000800300780c */ /* 0x000fe20004701270 */
[C---:B-1----:R-:W-:Y:S01]  /*0be0*/  FMUL R4, R11.reuse, R5 ;  /* 0x000000050b047220 */ /* 0x042fe20000400000 */
[C---:B------:R-:W-:Y:S01]  /*0bf0*/  FMUL R5, R11.reuse, R10 ;  /* 0x0000000a0b057220 */ /* 0x040fe20000400000 */
[C---:B------:R-:W-:Y:S01]  /*0c00*/  FMUL R6, R11.reuse, R6 ;  /* 0x000000060b067220 */ /* 0x040fe20000400000 */
[----:B------:R-:W-:-:S02]  /*0c10*/  FMUL R7, R11, R7 ;  /* 0x000000070b077220 */ /* 0x000fc40000400000 */
[----:B------:R-:W1:Y:S03]  /*0c20*/  LDC.64 R10, c[0x0][0x218] ;  /* 0x00008600ff0a7b82 */ /* 0x000e660000000a00 */
[----:B------:R-:W-:Y:S05]  /*0c30*/  @!P2 STG.E.128 desc[UR6][R12.64], R4 ;  /* 0x000000040c00a986 */ /* 0x000fea000c101d06 */
[----:B------:R-:W-:Y:S01]  /*0c40*/  BAR.SYNC.DEFER_BLOCKING 0x0 ;  /* 0x0000000000007b1d */ /* 0x000fe20000010000 */
[----:B-1----:R-:W-:-:S05]  /*0c50*/  IMAD.WIDE R2, R3, 0x8, R10 ;  /* 0x0000000803027825 */ /* 0x002fca00078e020a */
[----:B------:R-:W1:Y:S02]  /*0c60*/  LDS R8, [R15] ;  /* 0x000000000f087984 */ /* 0x000e640000000800 */
[----:B-1----:R-:W-:Y:S01]  /*0c70*/  SHF.R.S32.HI R9, RZ, 0x1f, R8 ;  /* 0x0000001fff097819 */ /* 0x002fe20000011408 */
[----:B------:R-:W-:Y:S06]  /*0c80*/  @!P0 EXIT ;  /* 0x000000000000894d */ /* 0x000fec0003800000 */
[----:B------:R-:W-:Y:S01]  /*0c90*/  STG.E.64 desc[UR6][R2.64], R8 ;  /* 0x0000000802007986 */ /* 0x000fe2000c101b06 */
[----:B------:R-:W-:Y:S05]  /*0ca0*/  EXIT ;  /* 0x000000000000794d */ /* 0x000fea0003800000 */
.L_x_0:
[----:B------:R-:W-:-:S00]  /*0cb0*/  BRA `(.L_x_0) ;  /* 0xfffffffc00fc7947 */ /* 0x000fc0000383ffff */
[----:B------:R-:W-:-:S00]  /*0cc0*/  NOP ;  /* 0x0000000000007918 */ /* 0x000fc00000000000 */
        /* <DEDUP_REMOVED lines=11> */
.L_x_1:


//--------------------- .nv.shared.triton_per_fused__softmax_max_sub_1 --------------------------
	.section	.nv.shared.triton_per_fused__softmax_max_sub_1,"aw",@nobits
	.sectionflags	@""
	.align	16
	.zero		1024


//--------------------- .nv.constant0.triton_per_fused__softmax_max_sub_1 --------------------------
	.section	.nv.constant0.triton_per_fused__softmax_max_sub_1,"a",@progbits
	.sectionflags	@""
	.align	4
.nv.constant0.triton_per_fused__softmax_max_sub_1:
	.zero		560
